//
// Generated by NVIDIA NVVM Compiler
//
// Compiler Build ID: CL-36424714
// Cuda compilation tools, release 13.0, V13.0.88
// Based on NVVM 20.0.0
//

.version 9.0
.target sm_100
.address_size 64

	// .globl	_Z18convolution_kernelPKhPhiiPKfii

.visible .entry _Z18convolution_kernelPKhPhiiPKfii(
	.param .u64 .ptr .align 1 _Z18convolution_kernelPKhPhiiPKfii_param_0,
	.param .u64 .ptr .align 1 _Z18convolution_kernelPKhPhiiPKfii_param_1,
	.param .u32 _Z18convolution_kernelPKhPhiiPKfii_param_2,
	.param .u32 _Z18convolution_kernelPKhPhiiPKfii_param_3,
	.param .u64 .ptr .align 1 _Z18convolution_kernelPKhPhiiPKfii_param_4,
	.param .u32 _Z18convolution_kernelPKhPhiiPKfii_param_5,
	.param .u32 _Z18convolution_kernelPKhPhiiPKfii_param_6
)
{
	.reg .pred 	%p<41>;
	.reg .b16 	%rs<22>;
	.reg .b32 	%r<84>;
	.reg .b32 	%f<131>;
	.reg .b64 	%rd<38>;
	.reg .b64 	%fd<5>;

	ld.param.u64 	%rd8, [_Z18convolution_kernelPKhPhiiPKfii_param_0];
	ld.param.u64 	%rd7, [_Z18convolution_kernelPKhPhiiPKfii_param_1];
	ld.param.u32 	%r33, [_Z18convolution_kernelPKhPhiiPKfii_param_2];
	ld.param.u32 	%r34, [_Z18convolution_kernelPKhPhiiPKfii_param_3];
	ld.param.u64 	%rd9, [_Z18convolution_kernelPKhPhiiPKfii_param_4];
	ld.param.u32 	%r35, [_Z18convolution_kernelPKhPhiiPKfii_param_5];
	ld.param.u32 	%r36, [_Z18convolution_kernelPKhPhiiPKfii_param_6];
	cvta.to.global.u64 	%rd1, %rd9;
	cvta.to.global.u64 	%rd2, %rd8;
	mov.u32 	%r37, %ntid.x;
	mov.u32 	%r38, %ctaid.x;
	mov.u32 	%r39, %tid.x;
	mad.lo.s32 	%r1, %r37, %r38, %r39;
	add.s32 	%r40, %r33, -1;
	setp.gt.u32 	%p2, %r1, %r40;
	@%p2 bra 	$L__BB0_26;
	mov.u32 	%r41, %ntid.y;
	mov.u32 	%r42, %ctaid.y;
	mov.u32 	%r43, %tid.y;
	mad.lo.s32 	%r2, %r41, %r42, %r43;
	add.s32 	%r44, %r34, -1;
	setp.gt.u32 	%p3, %r2, %r44;
	@%p3 bra 	$L__BB0_26;
	mad.lo.s32 	%r45, %r33, %r2, %r1;
	mul.lo.s32 	%r3, %r45, 3;
	cvt.rn.f64.s32 	%fd1, %r35;
	mul.f64 	%fd2, %fd1, 0d3FE0000000000000;
	cvt.rzi.s32.f64 	%r4, %fd2;
	cvt.rn.f64.s32 	%fd3, %r36;
	mul.f64 	%fd4, %fd3, 0d3FE0000000000000;
	cvt.rzi.s32.f64 	%r5, %fd4;
	mov.f32 	%f101, 0f00000000;
	min.s32 	%r46, %r36, %r35;
	setp.lt.s32 	%p4, %r46, 1;
	mov.f32 	%f102, %f101;
	mov.f32 	%f103, %f101;
	@%p4 bra 	$L__BB0_25;
	and.b32  	%r6, %r35, 3;
	and.b32  	%r7, %r35, 2147483644;
	neg.s32 	%r8, %r7;
	mul.lo.s32 	%r9, %r33, 3;
	mov.b32 	%r77, 0;
	mov.f32 	%f103, 0f00000000;
	mov.f32 	%f102, %f103;
	mov.f32 	%f101, %f103;
$L__BB0_4:
	setp.lt.u32 	%p5, %r35, 4;
	sub.s32 	%r11, %r77, %r5;
	add.s32 	%r49, %r11, %r2;
	setp.lt.s32 	%p6, %r49, 0;
	setp.ge.s32 	%p7, %r49, %r34;
	or.pred  	%p1, %p6, %p7;
	mul.lo.s32 	%r12, %r11, %r33;
	mul.lo.s32 	%r13, %r77, %r35;
	mov.b32 	%r83, 0;
	@%p5 bra 	$L__BB0_15;
	sub.s32 	%r50, %r1, %r4;
	add.s32 	%r78, %r50, 3;
	sub.s32 	%r51, %r2, %r5;
	add.s32 	%r52, %r51, %r77;
	mad.lo.s32 	%r53, %r33, %r52, %r1;
	mul.lo.s32 	%r54, %r53, 3;
	mul.lo.s32 	%r55, %r4, 3;
	sub.s32 	%r56, %r54, %r55;
	add.s32 	%r81, %r56, 6;
	mul.wide.u32 	%rd10, %r13, 4;
	add.s64 	%rd11, %rd1, %rd10;
	add.s64 	%rd37, %rd11, 8;
	sub.s32 	%r57, %r3, %r55;
	mad.lo.s32 	%r79, %r9, %r11, %r57;
	mov.u32 	%r80, %r13;
	mov.u32 	%r82, %r8;
$L__BB0_6:
	add.s32 	%r22, %r78, -2;
	add.s32 	%r58, %r78, -3;
	setp.lt.s32 	%p8, %r58, 0;
	setp.ge.s32 	%p9, %r58, %r33;
	or.pred  	%p10, %p8, %p9;
	or.pred  	%p11, %p10, %p1;
	@%p11 bra 	$L__BB0_8;
	cvt.s64.s32 	%rd12, %r79;
	add.s64 	%rd13, %rd2, %rd12;
	ld.global.u8 	%rs1, [%rd13];
	cvt.rn.f32.u16 	%f61, %rs1;
	mul.wide.u32 	%rd14, %r80, 4;
	add.s64 	%rd15, %rd1, %rd14;
	ld.global.f32 	%f62, [%rd15];
	fma.rn.f32 	%f101, %f62, %f61, %f101;
	ld.global.u8 	%rs2, [%rd13+1];
	cvt.rn.f32.u16 	%f63, %rs2;
	fma.rn.f32 	%f102, %f62, %f63, %f102;
	ld.global.u8 	%rs3, [%rd13+2];
	cvt.rn.f32.u16 	%f64, %rs3;
	fma.rn.f32 	%f103, %f62, %f64, %f103;
$L__BB0_8:
	setp.lt.s32 	%p12, %r22, 0;
	setp.ge.s32 	%p13, %r22, %r33;
	or.pred  	%p14, %p12, %p13;
	or.pred  	%p15, %p14, %p1;
	@%p15 bra 	$L__BB0_10;
	add.s32 	%r59, %r81, -3;
	cvt.s64.s32 	%rd16, %r59;
	add.s64 	%rd17, %rd2, %rd16;
	ld.global.u8 	%rs4, [%rd17];
	cvt.rn.f32.u16 	%f65, %rs4;
	ld.global.f32 	%f66, [%rd37+-4];
	fma.rn.f32 	%f101, %f66, %f65, %f101;
	ld.global.u8 	%rs5, [%rd17+1];
	cvt.rn.f32.u16 	%f67, %rs5;
	fma.rn.f32 	%f102, %f66, %f67, %f102;
	ld.global.u8 	%rs6, [%rd17+2];
	cvt.rn.f32.u16 	%f68, %rs6;
	fma.rn.f32 	%f103, %f66, %f68, %f103;
$L__BB0_10:
	add.s32 	%r60, %r22, 1;
	setp.lt.s32 	%p16, %r60, 0;
	setp.ge.s32 	%p17, %r60, %r33;
	or.pred  	%p18, %p16, %p17;
	or.pred  	%p19, %p18, %p1;
	@%p19 bra 	$L__BB0_12;
	cvt.s64.s32 	%rd18, %r81;
	add.s64 	%rd19, %rd2, %rd18;
	ld.global.u8 	%rs7, [%rd19];
	cvt.rn.f32.u16 	%f69, %rs7;
	ld.global.f32 	%f70, [%rd37];
	fma.rn.f32 	%f101, %f70, %f69, %f101;
	ld.global.u8 	%rs8, [%rd19+1];
	cvt.rn.f32.u16 	%f71, %rs8;
	fma.rn.f32 	%f102, %f70, %f71, %f102;
	ld.global.u8 	%rs9, [%rd19+2];
	cvt.rn.f32.u16 	%f72, %rs9;
	fma.rn.f32 	%f103, %f70, %f72, %f103;
$L__BB0_12:
	setp.lt.s32 	%p20, %r78, 0;
	setp.ge.s32 	%p21, %r78, %r33;
	or.pred  	%p22, %p20, %p21;
	or.pred  	%p23, %p22, %p1;
	@%p23 bra 	$L__BB0_14;
	add.s32 	%r61, %r81, 3;
	cvt.s64.s32 	%rd20, %r61;
	add.s64 	%rd21, %rd2, %rd20;
	ld.global.u8 	%rs10, [%rd21];
	cvt.rn.f32.u16 	%f73, %rs10;
	ld.global.f32 	%f74, [%rd37+4];
	fma.rn.f32 	%f101, %f74, %f73, %f101;
	ld.global.u8 	%rs11, [%rd21+1];
	cvt.rn.f32.u16 	%f75, %rs11;
	fma.rn.f32 	%f102, %f74, %f75, %f102;
	ld.global.u8 	%rs12, [%rd21+2];
	cvt.rn.f32.u16 	%f76, %rs12;
	fma.rn.f32 	%f103, %f74, %f76, %f103;
$L__BB0_14:
	add.s32 	%r82, %r82, 4;
	add.s32 	%r81, %r81, 12;
	add.s64 	%rd37, %rd37, 16;
	add.s32 	%r80, %r80, 4;
	add.s32 	%r79, %r79, 12;
	add.s32 	%r78, %r78, 4;
	setp.ne.s32 	%p24, %r82, 0;
	mov.u32 	%r83, %r7;
	@%p24 bra 	$L__BB0_6;
$L__BB0_15:
	setp.eq.s32 	%p25, %r6, 0;
	@%p25 bra 	$L__BB0_24;
	sub.s32 	%r29, %r83, %r4;
	add.s32 	%r30, %r29, %r1;
	setp.lt.s32 	%p26, %r30, 0;
	setp.ge.s32 	%p27, %r30, %r33;
	or.pred  	%p28, %p26, %p27;
	or.pred  	%p29, %p28, %p1;
	@%p29 bra 	$L__BB0_18;
	add.s32 	%r62, %r29, %r12;
	mad.lo.s32 	%r63, %r62, 3, %r3;
	add.s32 	%r64, %r83, %r13;
	cvt.s64.s32 	%rd22, %r63;
	add.s64 	%rd23, %rd2, %rd22;
	ld.global.u8 	%rs13, [%rd23];
	cvt.rn.f32.u16 	%f77, %rs13;
	mul.wide.u32 	%rd24, %r64, 4;
	add.s64 	%rd25, %rd1, %rd24;
	ld.global.f32 	%f78, [%rd25];
	fma.rn.f32 	%f101, %f78, %f77, %f101;
	ld.global.u8 	%rs14, [%rd23+1];
	cvt.rn.f32.u16 	%f79, %rs14;
	fma.rn.f32 	%f102, %f78, %f79, %f102;
	ld.global.u8 	%rs15, [%rd23+2];
	cvt.rn.f32.u16 	%f80, %rs15;
	fma.rn.f32 	%f103, %f78, %f80, %f103;
$L__BB0_18:
	setp.eq.s32 	%p30, %r6, 1;
	@%p30 bra 	$L__BB0_24;
	add.s32 	%r65, %r30, 1;
	setp.lt.s32 	%p31, %r65, 0;
	setp.ge.s32 	%p32, %r65, %r33;
	or.pred  	%p33, %p31, %p32;
	or.pred  	%p34, %p33, %p1;
	cvt.u64.u32 	%rd26, %r13;
	cvt.u64.u32 	%rd27, %r83;
	add.s64 	%rd28, %rd27, %rd26;
	shl.b64 	%rd29, %rd28, 2;
	add.s64 	%rd6, %rd1, %rd29;
	@%p34 bra 	$L__BB0_21;
	sub.s32 	%r66, %r83, %r4;
	add.s32 	%r67, %r66, %r12;
	mad.lo.s32 	%r68, %r67, 3, %r3;
	add.s32 	%r69, %r68, 3;
	cvt.s64.s32 	%rd30, %r69;
	add.s64 	%rd31, %rd2, %rd30;
	ld.global.u8 	%rs16, [%rd31];
	cvt.rn.f32.u16 	%f81, %rs16;
	ld.global.f32 	%f82, [%rd6+4];
	fma.rn.f32 	%f101, %f82, %f81, %f101;
	ld.global.u8 	%rs17, [%rd31+1];
	cvt.rn.f32.u16 	%f83, %rs17;
	fma.rn.f32 	%f102, %f82, %f83, %f102;
	ld.global.u8 	%rs18, [%rd31+2];
	cvt.rn.f32.u16 	%f84, %rs18;
	fma.rn.f32 	%f103, %f82, %f84, %f103;
$L__BB0_21:
	setp.eq.s32 	%p35, %r6, 2;
	@%p35 bra 	$L__BB0_24;
	add.s32 	%r31, %r83, 2;
	add.s32 	%r70, %r30, 2;
	setp.lt.s32 	%p36, %r70, 0;
	setp.ge.s32 	%p37, %r70, %r33;
	or.pred  	%p38, %p36, %p37;
	or.pred  	%p39, %p38, %p1;
	@%p39 bra 	$L__BB0_24;
	sub.s32 	%r71, %r31, %r4;
	add.s32 	%r72, %r71, %r12;
	mad.lo.s32 	%r73, %r72, 3, %r3;
	cvt.s64.s32 	%rd32, %r73;
	add.s64 	%rd33, %rd2, %rd32;
	ld.global.u8 	%rs19, [%rd33];
	cvt.rn.f32.u16 	%f85, %rs19;
	ld.global.f32 	%f86, [%rd6+8];
	fma.rn.f32 	%f101, %f86, %f85, %f101;
	ld.global.u8 	%rs20, [%rd33+1];
	cvt.rn.f32.u16 	%f87, %rs20;
	fma.rn.f32 	%f102, %f86, %f87, %f102;
	ld.global.u8 	%rs21, [%rd33+2];
	cvt.rn.f32.u16 	%f88, %rs21;
	fma.rn.f32 	%f103, %f86, %f88, %f103;
$L__BB0_24:
	add.s32 	%r77, %r77, 1;
	setp.ne.s32 	%p40, %r77, %r36;
	@%p40 bra 	$L__BB0_4;
$L__BB0_25:
	max.f32 	%f89, %f101, 0f00000000;
	min.f32 	%f90, %f89, 0f437F0000;
	cvt.rzi.u32.f32 	%r74, %f90;
	cvt.s64.s32 	%rd34, %r3;
	cvta.to.global.u64 	%rd35, %rd7;
	add.s64 	%rd36, %rd35, %rd34;
	st.global.u8 	[%rd36], %r74;
	max.f32 	%f91, %f102, 0f00000000;
	min.f32 	%f92, %f91, 0f437F0000;
	cvt.rzi.u32.f32 	%r75, %f92;
	st.global.u8 	[%rd36+1], %r75;
	max.f32 	%f93, %f103, 0f00000000;
	min.f32 	%f94, %f93, 0f437F0000;
	cvt.rzi.u32.f32 	%r76, %f94;
	st.global.u8 	[%rd36+2], %r76;
$L__BB0_26:
	ret;

}


// ===== COMPILED SASS (sm_100) =====

	.target	sm_100

	.elftype	@"ET_EXEC"


//--------------------- .note.nv.tkinfo           --------------------------
	.section	.note.nv.tkinfo,"",@"SHT_NOTE"
	.sectionflags	@"SHF_NOTE_NV_TKINFO"
	.tkinfo
        /*0018*/ 	.word	0x00000002
        /*0030*/ 	.string	""
        /*0030*/ 	.string	"ptxas"
        /*0030*/ 	.string	"Cuda compilation tools, release 13.0, V13.0.88"
        /*0030*/ 	.string	"Build cuda_13.0.r13.0/compiler.36424714_0"
        /*0030*/ 	.string	"-arch sm_100 -m 64 "



//--------------------- .note.nv.cuinfo           --------------------------
	.section	.note.nv.cuinfo,"",@"SHT_NOTE"
	.sectionflags	@"SHF_NOTE_NV_CUINFO"
        /*0018*/ 	.short	0x0002
        /*001a*/ 	.short	0x0064
        /*001c*/ 	.short	0x0082
	.zero		2


//--------------------- .nv.info                  --------------------------
	.section	.nv.info,"",@"SHT_CUDA_INFO"
	.align	4


	//----- nvinfo : EIATTR_REGCOUNT
	.align		4
        /*0000*/ 	.byte	0x04, 0x2f
        /*0002*/ 	.short	(.L_1 - .L_0)
	.align		4
.L_0:
        /*0004*/ 	.word	index@(_Z18convolution_kernelPKhPhiiPKfii)
        /*0008*/ 	.word	0x00000020


	//----- nvinfo : EIATTR_FRAME_SIZE
	.align		4
.L_1:
        /*000c*/ 	.byte	0x04, 0x11
        /*000e*/ 	.short	(.L_3 - .L_2)
	.align		4
.L_2:
        /*0010*/ 	.word	index@(_Z18convolution_kernelPKhPhiiPKfii)
        /*0014*/ 	.word	0x00000000


	//----- nvinfo : EIATTR_MIN_STACK_SIZE
	.align		4
.L_3:
        /*0018*/ 	.byte	0x04, 0x12
        /*001a*/ 	.short	(.L_5 - .L_4)
	.align		4
.L_4:
        /*001c*/ 	.word	index@(_Z18convolution_kernelPKhPhiiPKfii)
        /*0020*/ 	.word	0x00000000
.L_5:


//--------------------- .nv.compat                --------------------------
	.section	.nv.compat,"",@"SHT_CUDA_COMPAT_INFO"
	.align	4
        /*0000*/ 	.byte	0x02, 0x09, 0x00, 0x00, 0x02, 0x02, 0x01, 0x00, 0x02, 0x05, 0x05, 0x00, 0x03, 0x07, 0x01, 0x01
        /*0010*/ 	.byte	0x02, 0x03, 0x00, 0x00, 0x02, 0x06, 0x01, 0x00, 0x04, 0x0b, 0x08, 0x00, 0x01, 0x00, 0x00, 0x00
        /*0020*/ 	.byte	0x00, 0x00, 0x00, 0x00


//--------------------- .nv.info._Z18convolution_kernelPKhPhiiPKfii --------------------------
	.section	.nv.info._Z18convolution_kernelPKhPhiiPKfii,"",@"SHT_CUDA_INFO"
	.sectionflags	@""
	.align	4


	//----- nvinfo : EIATTR_CUDA_API_VERSION
	.align		4
        /*0000*/ 	.byte	0x04, 0x37
        /*0002*/ 	.short	(.L_7 - .L_6)
.L_6:
        /*0004*/ 	.word	0x00000082


	//----- nvinfo : EIATTR_KPARAM_INFO
	.align		4
.L_7:
        /*0008*/ 	.byte	0x04, 0x17
        /*000a*/ 	.short	(.L_9 - .L_8)
.L_8:
        /*000c*/ 	.word	0x00000000
        /*0010*/ 	.short	0x0006
        /*0012*/ 	.short	0x0024
        /*0014*/ 	.byte	0x00, 0xf0, 0x11, 0x00


	//----- nvinfo : EIATTR_KPARAM_INFO
	.align		4
.L_9:
        /*0018*/ 	.byte	0x04, 0x17
        /*001a*/ 	.short	(.L_11 - .L_10)
.L_10:
        /*001c*/ 	.word	0x00000000
        /*0020*/ 	.short	0x0005
        /*0022*/ 	.short	0x0020
        /*0024*/ 	.byte	0x00, 0xf0, 0x11, 0x00


	//----- nvinfo : EIATTR_KPARAM_INFO
	.align		4
.L_11:
        /*0028*/ 	.byte	0x04, 0x17
        /*002a*/ 	.short	(.L_13 - .L_12)
.L_12:
        /*002c*/ 	.word	0x00000000
        /*0030*/ 	.short	0x0004
        /*0032*/ 	.short	0x0018
        /*0034*/ 	.byte	0x00, 0xf5, 0x21, 0x00


	//----- nvinfo : EIATTR_KPARAM_INFO
	.align		4
.L_13:
        /*0038*/ 	.byte	0x04, 0x17
        /*003a*/ 	.short	(.L_15 - .L_14)
.L_14:
        /*003c*/ 	.word	0x00000000
        /*0040*/ 	.short	0x0003
        /*0042*/ 	.short	0x0014
        /*0044*/ 	.byte	0x00, 0xf0, 0x11, 0x00


	//----- nvinfo : EIATTR_KPARAM_INFO
	.align		4
.L_15:
        /*0048*/ 	.byte	0x04, 0x17
        /*004a*/ 	.short	(.L_17 - .L_16)
.L_16:
        /*004c*/ 	.word	0x00000000
        /*0050*/ 	.short	0x0002
        /*0052*/ 	.short	0x0010
        /*0054*/ 	.byte	0x00, 0xf0, 0x11, 0x00


	//----- nvinfo : EIATTR_KPARAM_INFO
	.align		4
.L_17:
        /*0058*/ 	.byte	0x04, 0x17
        /*005a*/ 	.short	(.L_19 - .L_18)
.L_18:
        /*005c*/ 	.word	0x00000000
        /*0060*/ 	.short	0x0001
        /*0062*/ 	.short	0x0008
        /*0064*/ 	.byte	0x00, 0xf5, 0x21, 0x00


	//----- nvinfo : EIATTR_KPARAM_INFO
	.align		4
.L_19:
        /*0068*/ 	.byte	0x04, 0x17
        /*006a*/ 	.short	(.L_21 - .L_20)
.L_20:
        /*006c*/ 	.word	0x00000000
        /*0070*/ 	.short	0x0000
        /*0072*/ 	.short	0x0000
        /*0074*/ 	.byte	0x00, 0xf5, 0x21, 0x00


	//----- nvinfo : EIATTR_SPARSE_MMA_MASK
	.align		4
.L_21:
        /*0078*/ 	.byte	0x03, 0x50
        /*007a*/ 	.short	0x0000


	//----- nvinfo : EIATTR_MAXREG_COUNT
	.align		4
        /*007c*/ 	.byte	0x03, 0x1b
        /*007e*/ 	.short	0x00ff


	//----- nvinfo : EIATTR_MERCURY_ISA_VERSION
	.align		4
        /*0080*/ 	.byte	0x03, 0x5f
        /*0082*/ 	.short	0x0101


	//----- nvinfo : EIATTR_VRC_CTA_INIT_COUNT
	.align		4
        /*0084*/ 	.byte	0x02, 0x4a
	.zero		1
	.zero		1


	//----- nvinfo : EIATTR_EXIT_INSTR_OFFSETS
	.align		4
        /*0088*/ 	.byte	0x04, 0x1c
        /*008a*/ 	.short	(.L_23 - .L_22)


	//   ....[0]....
.L_22:
        /*008c*/ 	.word	0x00000080


	//   ....[1]....
        /*0090*/ 	.word	0x00000100


	//   ....[2]....
        /*0094*/ 	.word	0x00000fa0


	//----- nvinfo : EIATTR_CRS_STACK_SIZE
	.align		4
.L_23:
        /*0098*/ 	.byte	0x04, 0x1e
        /*009a*/ 	.short	(.L_25 - .L_24)
.L_24:
        /*009c*/ 	.word	0x00000000


	//----- nvinfo : EIATTR_CBANK_PARAM_SIZE
	.align		4
.L_25:
        /*00a0*/ 	.byte	0x03, 0x19
        /*00a2*/ 	.short	0x0028


	//----- nvinfo : EIATTR_PARAM_CBANK
	.align		4
        /*00a4*/ 	.byte	0x04, 0x0a
        /*00a6*/ 	.short	(.L_27 - .L_26)
	.align		4
.L_26:
        /*00a8*/ 	.word	index@(.nv.constant0._Z18convolution_kernelPKhPhiiPKfii)
        /*00ac*/ 	.short	0x0380
        /*00ae*/ 	.short	0x0028


	//----- nvinfo : EIATTR_SW_WAR
	.align		4
.L_27:
        /*00b0*/ 	.byte	0x04, 0x36
        /*00b2*/ 	.short	(.L_29 - .L_28)
.L_28:
        /*00b4*/ 	.word	0x00000008
.L_29:


//--------------------- .nv.callgraph             --------------------------
	.section	.nv.callgraph,"",@"SHT_CUDA_CALLGRAPH"
	.align	4
	.sectionentsize	8
	.align		4
        /*0000*/ 	.word	0x00000000
	.align		4
        /*0004*/ 	.word	0xffffffff
	.align		4
        /*0008*/ 	.word	0x00000000
	.align		4
        /*000c*/ 	.word	0xfffffffe
	.align		4
        /*0010*/ 	.word	0x00000000
	.align		4
        /*0014*/ 	.word	0xfffffffd
	.align		4
        /*0018*/ 	.word	0x00000000
	.align		4
        /*001c*/ 	.word	0xfffffffc


//--------------------- .text._Z18convolution_kernelPKhPhiiPKfii --------------------------
	.section	.text._Z18convolution_kernelPKhPhiiPKfii,"ax",@progbits
	.align	128
        .global         _Z18convolution_kernelPKhPhiiPKfii
        .type           _Z18convolution_kernelPKhPhiiPKfii,@function
        .size           _Z18convolution_kernelPKhPhiiPKfii,(.L_x_9 - _Z18convolution_kernelPKhPhiiPKfii)
        .other          _Z18convolution_kernelPKhPhiiPKfii,@"STO_CUDA_ENTRY STV_DEFAULT"
_Z18convolution_kernelPKhPhiiPKfii:
.text._Z18convolution_kernelPKhPhiiPKfii:
[----:B------:R-:W-:Y:S01]  /*0000*/  LDC R1, c[0x0][0x37c] ;  /* 0x0000df00ff017b82 */ /* 0x000fe20000000800 */
[----:B------:R-:W0:Y:S01]  /*0010*/  S2R R0, SR_CTAID.X ;  /* 0x0000000000007919 */ /* 0x000e220000002500 */
[----:B------:R-:W1:Y:S01]  /*0020*/  LDCU UR14, c[0x0][0x390] ;  /* 0x00007200ff0e77ac */ /* 0x000e620008000800 */
[----:B------:R-:W0:Y:S01]  /*0030*/  S2R R3, SR_TID.X ;  /* 0x0000000000037919 */ /* 0x000e220000002100 */
[----:B------:R-:W0:Y:S01]  /*0040*/  LDCU UR5, c[0x0][0x360] ;  /* 0x00006c00ff0577ac */ /* 0x000e220008000800 */
[----:B-1----:R-:W-:Y:S01]  /*0050*/  UIADD3 UR4, UPT, UPT, UR14, -0x1, URZ ;  /* 0xffffffff0e047890 */ /* 0x002fe2000fffe0ff */
[----:B0-----:R-:W-:-:S05]  /*0060*/  IMAD R0, R0, UR5, R3 ;  /* 0x0000000500007c24 */ /* 0x001fca000f8e0203 */
[----:B------:R-:W-:-:S13]  /*0070*/  ISETP.GT.U32.AND P0, PT, R0, UR4, PT ;  /* 0x0000000400007c0c */ /* 0x000fda000bf04070 */
[----:B------:R-:W-:Y:S05]  /*0080*/  @P0 EXIT ;  /* 0x000000000000094d */ /* 0x000fea0003800000 */
[----:B------:R-:W0:Y:S01]  /*0090*/  S2R R3, SR_CTAID.Y ;  /* 0x0000000000037919 */ /* 0x000e220000002600 */
[----:B------:R-:W1:Y:S01]  /*00a0*/  LDCU UR4, c[0x0][0x394] ;  /* 0x00007280ff0477ac */ /* 0x000e620008000800 */
[----:B------:R-:W0:Y:S01]  /*00b0*/  S2R R2, SR_TID.Y ;  /* 0x0000000000027919 */ /* 0x000e220000002200 */
[----:B------:R-:W0:Y:S01]  /*00c0*/  LDCU UR5, c[0x0][0x364] ;  /* 0x00006c80ff0577ac */ /* 0x000e220008000800 */
[----:B-1----:R-:W-:Y:S01]  /*00d0*/  UIADD3 UR4, UPT, UPT, UR4, -0x1, URZ ;  /* 0xffffffff04047890 */ /* 0x002fe2000fffe0ff */
[----:B0-----:R-:W-:-:S05]  /*00e0*/  IMAD R3, R3, UR5, R2 ;  /* 0x0000000503037c24 */ /* 0x001fca000f8e0202 */
[----:B------:R-:W-:-:S13]  /*00f0*/  ISETP.GT.U32.AND P0, PT, R3, UR4, PT ;  /* 0x0000000403007c0c */ /* 0x000fda000bf04070 */
[----:B------:R-:W-:Y:S05]  /*0100*/  @P0 EXIT ;  /* 0x000000000000094d */ /* 0x000fea0003800000 */
[----:B------:R-:W0:Y:S01]  /*0110*/  LDCU.64 UR4, c[0x0][0x3a0] ;  /* 0x00007400ff0477ac */ /* 0x000e220008000a00 */
[----:B------:R-:W-:Y:S01]  /*0120*/  IMAD R6, R3, UR14, R0 ;  /* 0x0000000e03067c24 */ /* 0x000fe2000f8e0200 */
[----:B------:R-:W-:Y:S01]  /*0130*/  CS2R R4, SRZ ;  /* 0x0000000000047805 */ /* 0x000fe2000001ff00 */
[----:B------:R-:W-:Y:S01]  /*0140*/  IMAD.MOV.U32 R2, RZ, RZ, RZ ;  /* 0x000000ffff027224 */ /* 0x000fe200078e00ff */
[----:B------:R-:W1:Y:S01]  /*0150*/  LDCU.64 UR12, c[0x0][0x358] ;  /* 0x00006b00ff0c77ac */ /* 0x000e620008000a00 */
[----:B------:R-:W-:Y:S01]  /*0160*/  IMAD R6, R6, 0x3, RZ ;  /* 0x0000000306067824 */ /* 0x000fe200078e02ff */
[----:B0-----:R-:W-:-:S04]  /*0170*/  UISETP.LT.AND UP0, UPT, UR5, UR4, UPT ;  /* 0x000000040500728c */ /* 0x001fc8000bf01270 */
[----:B------:R-:W-:-:S04]  /*0180*/  USEL UR6, UR5, UR4, UP0 ;  /* 0x0000000405067287 */ /* 0x000fc80008000000 */
[----:B------:R-:W-:-:S09]  /*0190*/  UISETP.GE.AND UP0, UPT, UR6, 0x1, UPT ;  /* 0x000000010600788c */ /* 0x000fd2000bf06270 */
[----:B-1----:R-:W-:Y:S05]  /*01a0*/  BRA.U !UP0, `(.L_x_0) ;  /* 0x0000000d08407547 */ /* 0x002fea000b800000 */
[----:B------:R-:W0:Y:S01]  /*01b0*/  I2F.F64 R4, UR5 ;  /* 0x0000000500047d12 */ /* 0x000e220008201c00 */
[----:B------:R-:W-:Y:S01]  /*01c0*/  IMAD.MOV.U32 R2, RZ, RZ, RZ ;  /* 0x000000ffff027224 */ /* 0x000fe200078e00ff */
[----:B------:R-:W-:Y:S02]  /*01d0*/  ULOP3.LUT UR8, UR4, 0x3, URZ, 0xc0, !UPT ;  /* 0x0000000304087892 */ /* 0x000fe4000f8ec0ff */
[----:B------:R-:W-:Y:S02]  /*01e0*/  ULOP3.LUT UR5, UR4, 0x7ffffffc, URZ, 0xc0, !UPT ;  /* 0x7ffffffc04057892 */ /* 0x000fe4000f8ec0ff */
[----:B------:R-:W-:Y:S02]  /*01f0*/  UIMAD UR9, UR14, 0x3, URZ ;  /* 0x000000030e0978a4 */ /* 0x000fe4000f8e02ff */
[----:B------:R-:W1:Y:S01]  /*0200*/  I2F.F64 R10, UR4 ;  /* 0x00000004000a7d12 */ /* 0x000e620008201c00 */
[----:B------:R-:W-:Y:S01]  /*0210*/  UMOV UR4, URZ ;  /* 0x000000ff00047c82 */ /* 0x000fe20008000000 */
[----:B0-----:R-:W-:Y:S01]  /*0220*/  DMUL R8, R4, 0.5 ;  /* 0x3fe0000004087828 */ /* 0x001fe20000000000 */
[----:B------:R-:W-:Y:S01]  /*0230*/  CS2R R4, SRZ ;  /* 0x0000000000047805 */ /* 0x000fe2000001ff00 */
[----:B-1----:R-:W-:-:S08]  /*0240*/  DMUL R10, R10, 0.5 ;  /* 0x3fe000000a0a7828 */ /* 0x002fd00000000000 */
[----:B------:R0:W1:Y:S08]  /*0250*/  F2I.F64.TRUNC R8, R8 ;  /* 0x0000000800087311 */ /* 0x000070000030d100 */
[----:B------:R0:W2:Y:S02]  /*0260*/  F2I.F64.TRUNC R7, R10 ;  /* 0x0000000a00077311 */ /* 0x0000a4000030d100 */
.L_x_7:
[----:B------:R-:W3:Y:S01]  /*0270*/  LDCU UR6, c[0x0][0x3a0] ;  /* 0x00007400ff0677ac */ /* 0x000ee20008000800 */
[----:B01----:R-:W-:Y:S01]  /*0280*/  IADD3 R10, PT, PT, -R8, UR4, RZ ;  /* 0x00000004080a7c10 */ /* 0x003fe2000fffe1ff */
[----:B------:R-:W-:Y:S01]  /*0290*/  IMAD.MOV.U32 R18, RZ, RZ, RZ ;  /* 0x000000ffff127224 */ /* 0x000fe200078e00ff */
[----:B------:R-:W0:Y:S03]  /*02a0*/  LDCU UR7, c[0x0][0x394] ;  /* 0x00007280ff0777ac */ /* 0x000e260008000800 */
[----:B------:R-:W-:Y:S01]  /*02b0*/  IMAD.IADD R9, R3, 0x1, R10 ;  /* 0x0000000103097824 */ /* 0x000fe200078e020a */
[----:B---3--:R-:W-:Y:S02]  /*02c0*/  UISETP.GE.U32.AND UP0, UPT, UR6, 0x4, UPT ;  /* 0x000000040600788c */ /* 0x008fe4000bf06070 */
[----:B------:R-:W-:Y:S02]  /*02d0*/  UIMAD UR15, UR4, UR6, URZ ;  /* 0x00000006040f72a4 */ /* 0x000fe4000f8e02ff */
[----:B0-----:R-:W-:-:S04]  /*02e0*/  ISETP.GE.AND P0, PT, R9, UR7, PT ;  /* 0x0000000709007c0c */ /* 0x001fc8000bf06270 */
[----:B------:R-:W-:Y:S01]  /*02f0*/  ISETP.LT.OR P0, PT, R9, RZ, P0 ;  /* 0x000000ff0900720c */ /* 0x000fe20000701670 */
[----:B------:R-:W-:-:S12]  /*0300*/  BRA.U !UP0, `(.L_x_1) ;  /* 0x0000000508947547 */ /* 0x000fd8000b800000 */
[----:B------:R-:W0:Y:S01]  /*0310*/  LDCU.64 UR6, c[0x0][0x398] ;  /* 0x00007300ff0677ac */ /* 0x000e220008000a00 */
[----:B------:R-:W-:Y:S01]  /*0320*/  IADD3 R9, PT, PT, R3, UR4, -R8 ;  /* 0x0000000403097c10 */ /* 0x000fe2000fffe808 */
[----:B--2---:R-:W-:Y:S01]  /*0330*/  IMAD R11, R7, 0x3, RZ ;  /* 0x00000003070b7824 */ /* 0x004fe200078e02ff */
[----:B------:R-:W-:Y:S01]  /*0340*/  IADD3 R21, PT, PT, R0, 0x3, -R7 ;  /* 0x0000000300157810 */ /* 0x000fe20007ffe807 */
[----:B------:R-:W1:Y:S02]  /*0350*/  LDCU UR10, c[0x0][0x390] ;  /* 0x00007200ff0a77ac */ /* 0x000e640008000800 */
[----:B------:R-:W-:Y:S01]  /*0360*/  IMAD.IADD R13, R6, 0x1, -R11 ;  /* 0x00000001060d7824 */ /* 0x000fe200078e0a0b */
[----:B------:R-:W2:Y:S01]  /*0370*/  LDCU UR16, c[0x0][0x390] ;  /* 0x00007200ff1077ac */ /* 0x000ea20008000800 */
[----:B0-----:R-:W-:-:S04]  /*0380*/  UIMAD.WIDE.U32 UR6, UR15, 0x4, UR6 ;  /* 0x000000040f0678a5 */ /* 0x001fc8000f8e0006 */
[----:B------:R-:W-:Y:S01]  /*0390*/  UIADD3 UR11, UP0, UPT, UR6, 0x8, URZ ;  /* 0x00000008060b7890 */ /* 0x000fe2000ff1e0ff */
[----:B-1----:R-:W-:Y:S01]  /*03a0*/  IMAD R9, R9, UR10, R0 ;  /* 0x0000000a09097c24 */ /* 0x002fe2000f8e0200 */
[----:B------:R-:W-:Y:S02]  /*03b0*/  UIADD3 UR10, UPT, UPT, -UR5, URZ, URZ ;  /* 0x000000ff050a7290 */ /* 0x000fe4000fffe1ff */
[----:B------:R-:W-:Y:S01]  /*03c0*/  UIADD3.X UR6, UPT, UPT, URZ, UR7, URZ, UP0, !UPT ;  /* 0x00000007ff067290 */ /* 0x000fe200087fe4ff */
[----:B------:R-:W-:Y:S02]  /*03d0*/  IMAD R20, R9, 0x3, -R11 ;  /* 0x0000000309147824 */ /* 0x000fe400078e0a0b */
[----:B------:R-:W-:Y:S02]  /*03e0*/  IMAD.U32 R9, RZ, RZ, UR15 ;  /* 0x0000000fff097e24 */ /* 0x000fe4000f8e00ff */
[----:B------:R-:W-:Y:S02]  /*03f0*/  IMAD R11, R10, UR9, R13 ;  /* 0x000000090a0b7c24 */ /* 0x000fe4000f8e020d */
[----:B------:R-:W-:-:S02]  /*0400*/  VIADD R20, R20, 0x6 ;  /* 0x0000000614147836 */ /* 0x000fc40000000000 */
[----:B------:R-:W-:Y:S02]  /*0410*/  IMAD.U32 R24, RZ, RZ, UR11 ;  /* 0x0000000bff187e24 */ /* 0x000fe4000f8e00ff */
[----:B--2---:R-:W-:-:S07]  /*0420*/  IMAD.U32 R25, RZ, RZ, UR6 ;  /* 0x00000006ff197e24 */ /* 0x004fce000f8e00ff */
.L_x_2:
[C---:B------:R-:W-:Y:S02]  /*0430*/  VIADD R12, R21.reuse, 0xfffffffd ;  /* 0xfffffffd150c7836 */ /* 0x040fe40000000000 */
[----:B------:R-:W-:-:S03]  /*0440*/  VIADD R16, R21, 0xfffffffe ;  /* 0xfffffffe15107836 */ /* 0x000fc60000000000 */
[----:B------:R-:W-:Y:S02]  /*0450*/  ISETP.GE.AND P1, PT, R12, UR16, PT ;  /* 0x000000100c007c0c */ /* 0x000fe4000bf26270 */
[----:B------:R-:W-:Y:S02]  /*0460*/  ISETP.GE.AND P2, PT, R16, UR16, PT ;  /* 0x0000001010007c0c */ /* 0x000fe4000bf46270 */
[----:B------:R-:W-:Y:S02]  /*0470*/  ISETP.LT.OR P1, PT, R12, RZ, P1 ;  /* 0x000000ff0c00720c */ /* 0x000fe40000f21670 */
[----:B------:R-:W-:Y:S02]  /*0480*/  ISETP.LT.OR P2, PT, R16, RZ, P2 ;  /* 0x000000ff1000720c */ /* 0x000fe40001741670 */
[----:B------:R-:W-:Y:S02]  /*0490*/  PLOP3.LUT P1, PT, P1, P0, PT, 0xf8, 0x8f ;  /* 0x00000000008f781c */ /* 0x000fe40000f21f70 */
[----:B------:R-:W-:-:S11]  /*04a0*/  PLOP3.LUT P2, PT, P2, P0, PT, 0xf8, 0x8f ;  /* 0x00000000008f781c */ /* 0x000fd60001741f70 */
[----:B------:R-:W0:Y:S08]  /*04b0*/  @!P1 LDC.64 R12, c[0x0][0x380] ;  /* 0x0000e000ff0c9b82 */ /* 0x000e300000000a00 */
[----:B------:R-:W1:Y:S08]  /*04c0*/  @!P1 LDC.64 R14, c[0x0][0x398] ;  /* 0x0000e600ff0e9b82 */ /* 0x000e700000000a00 */
[----:B------:R-:W2:Y:S01]  /*04d0*/  @!P2 LDC.64 R18, c[0x0][0x380] ;  /* 0x0000e000ff12ab82 */ /* 0x000ea20000000a00 */
[----:B0-----:R-:W-:-:S04]  /*04e0*/  @!P1 IADD3 R12, P3, PT, R11, R12, RZ ;  /* 0x0000000c0b0c9210 */ /* 0x001fc80007f7e0ff */
[----:B------:R-:W-:Y:S01]  /*04f0*/  @!P1 LEA.HI.X.SX32 R13, R11, R13, 0x1, P3 ;  /* 0x0000000d0b0d9211 */ /* 0x000fe200018f0eff */
[----:B-1----:R-:W-:-:S04]  /*0500*/  @!P1 IMAD.WIDE.U32 R14, R9, 0x4, R14 ;  /* 0x00000004090e9825 */ /* 0x002fc800078e000e */
[----:B------:R-:W3:Y:S04]  /*0510*/  @!P1 LDG.E.U8 R16, desc[UR12][R12.64] ;  /* 0x0000000c0c109981 */ /* 0x000ee8000c1e1100 */
[----:B------:R-:W4:Y:S04]  /*0520*/  @!P1 LDG.E.U8 R17, desc[UR12][R12.64+0x1] ;  /* 0x0000010c0c119981 */ /* 0x000f28000c1e1100 */
[----:B------:R0:W5:Y:S01]  /*0530*/  @!P1 LDG.E R23, desc[UR12][R14.64] ;  /* 0x0000000c0e179981 */ /* 0x000162000c1e1900 */
[----:B------:R-:W-:-:S03]  /*0540*/  @!P2 VIADD R22, R20, 0xfffffffd ;  /* 0xfffffffd1416a836 */ /* 0x000fc60000000000 */
[----:B------:R3:W5:Y:S02]  /*0550*/  @!P1 LDG.E.U8 R26, desc[UR12][R12.64+0x2] ;  /* 0x0000020c0c1a9981 */ /* 0x000764000c1e1100 */
[----:B--2---:R-:W-:-:S04]  /*0560*/  @!P2 IADD3 R18, P3, PT, R22, R18, RZ ;  /* 0x000000121612a210 */ /* 0x004fc80007f7e0ff */
[----:B------:R-:W-:Y:S01]  /*0570*/  @!P2 LEA.HI.X.SX32 R19, R22, R19, 0x1, P3 ;  /* 0x000000131613a211 */ /* 0x000fe200018f0eff */
[----:B0-----:R-:W-:Y:S02]  /*0580*/  IMAD.MOV.U32 R14, RZ, RZ, R24 ;  /* 0x000000ffff0e7224 */ /* 0x001fe400078e0018 */
[----:B------:R-:W-:Y:S02]  /*0590*/  IMAD.MOV.U32 R15, RZ, RZ, R25 ;  /* 0x000000ffff0f7224 */ /* 0x000fe400078e0019 */
[----:B------:R-:W2:Y:S04]  /*05a0*/  @!P2 LDG.E.U8 R22, desc[UR12][R18.64] ;  /* 0x0000000c1216a981 */ /* 0x000ea8000c1e1100 */
[----:B------:R-:W2:Y:S01]  /*05b0*/  @!P2 LDG.E R25, desc[UR12][R14.64+-0x4] ;  /* 0xfffffc0c0e19a981 */ /* 0x000ea2000c1e1900 */
[C---:B------:R-:W-:Y:S01]  /*05c0*/  VIADD R27, R21.reuse, 0xffffffff ;  /* 0xffffffff151b7836 */ /* 0x040fe20000000000 */
[----:B------:R-:W-:-:S02]  /*05d0*/  ISETP.GE.AND P4, PT, R21, UR16, PT ;  /* 0x0000001015007c0c */ /* 0x000fc4000bf86270 */
[----:B------:R-:W2:Y:S02]  /*05e0*/  @!P2 LDG.E.U8 R24, desc[UR12][R18.64+0x1] ;  /* 0x0000010c1218a981 */ /* 0x000ea4000c1e1100 */
[----:B------:R-:W-:Y:S02]  /*05f0*/  ISETP.GE.AND P3, PT, R27, UR16, PT ;  /* 0x000000101b007c0c */ /* 0x000fe4000bf66270 */
[----:B------:R-:W-:Y:S02]  /*0600*/  ISETP.LT.OR P4, PT, R21, RZ, P4 ;  /* 0x000000ff1500720c */ /* 0x000fe40002781670 */
[----:B------:R-:W-:Y:S02]  /*0610*/  ISETP.LT.OR P3, PT, R27, RZ, P3 ;  /* 0x000000ff1b00720c */ /* 0x000fe40001f61670 */
[----:B------:R-:W-:Y:S02]  /*0620*/  PLOP3.LUT P4, PT, P4, P0, PT, 0xf8, 0x8f ;  /* 0x00000000008f781c */ /* 0x000fe40002781f70 */
[----:B------:R-:W-:Y:S01]  /*0630*/  PLOP3.LUT P3, PT, P3, P0, PT, 0xf8, 0x8f ;  /* 0x00000000008f781c */ /* 0x000fe20001f61f70 */
[----:B------:R-:W2:Y:S01]  /*0640*/  @!P2 LDG.E.U8 R18, desc[UR12][R18.64+0x2] ;  /* 0x0000020c1212a981 */ /* 0x000ea2000c1e1100 */
[----:B---3--:R-:W-:-:S02]  /*0650*/  @!P1 I2FP.F32.U32 R13, R16 ;  /* 0x00000010000d9245 */ /* 0x008fc40000201000 */
[----:B----4-:R-:W-:-:S03]  /*0660*/  @!P1 I2FP.F32.U32 R17, R17 ;  /* 0x0000001100119245 */ /* 0x010fc60000201000 */
[----:B-----5:R-:W-:Y:S02]  /*0670*/  @!P1 FFMA R2, R13, R23, R2 ;  /* 0x000000170d029223 */ /* 0x020fe40000000002 */
[----:B------:R-:W-:-:S04]  /*0680*/  @!P1 FFMA R4, R23, R17, R4 ;  /* 0x0000001117049223 */ /* 0x000fc80000000004 */
[----:B------:R-:W0:Y:S01]  /*0690*/  @!P3 LDC.64 R12, c[0x0][0x380] ;  /* 0x0000e000ff0cbb82 */ /* 0x000e220000000a00 */
[----:B------:R-:W-:-:S05]  /*06a0*/  @!P1 I2FP.F32.U32 R26, R26 ;  /* 0x0000001a001a9245 */ /* 0x000fca0000201000 */
[----:B------:R-:W-:Y:S02]  /*06b0*/  @!P1 FFMA R5, R23, R26, R5 ;  /* 0x0000001a17059223 */ /* 0x000fe40000000005 */
[----:B------:R-:W1:Y:S01]  /*06c0*/  @!P4 LDC.64 R16, c[0x0][0x380] ;  /* 0x0000e000ff10cb82 */ /* 0x000e620000000a00 */
[C---:B------:R-:W-:Y:S01]  /*06d0*/  @!P4 VIADD R23, R20.reuse, 0x3 ;  /* 0x000000031417c836 */ /* 0x040fe20000000000 */
[----:B--2---:R-:W-:Y:S02]  /*06e0*/  @!P2 I2FP.F32.U32 R27, R22 ;  /* 0x00000016001ba245 */ /* 0x004fe40000201000 */
[----:B0-----:R-:W-:-:S04]  /*06f0*/  @!P3 IADD3 R12, P1, PT, R20, R12, RZ ;  /* 0x0000000c140cb210 */ /* 0x001fc80007f3e0ff */
[----:B------:R-:W-:Y:S02]  /*0700*/  @!P3 LEA.HI.X.SX32 R13, R20, R13, 0x1, P1 ;  /* 0x0000000d140db211 */ /* 0x000fe400008f0eff */
[----:B-1----:R-:W-:-:S03]  /*0710*/  @!P4 IADD3 R16, P5, PT, R23, R16, RZ ;  /* 0x000000101710c210 */ /* 0x002fc60007fbe0ff */
[----:B------:R-:W2:Y:S01]  /*0720*/  @!P3 LDG.E.U8 R22, desc[UR12][R12.64+0x1] ;  /* 0x0000010c0c16b981 */ /* 0x000ea2000c1e1100 */
[----:B------:R-:W-:-:S03]  /*0730*/  @!P4 LEA.HI.X.SX32 R17, R23, R17, 0x1, P5 ;  /* 0x000000111711c211 */ /* 0x000fc600028f0eff */
[----:B------:R-:W3:Y:S04]  /*0740*/  @!P3 LDG.E.U8 R26, desc[UR12][R12.64+0x2] ;  /* 0x0000020c0c1ab981 */ /* 0x000ee8000c1e1100 */
[----:B------:R-:W4:Y:S01]  /*0750*/  @!P3 LDG.E.U8 R23, desc[UR12][R12.64] ;  /* 0x0000000c0c17b981 */ /* 0x000f22000c1e1100 */
[----:B------:R-:W-:-:S03]  /*0760*/  @!P2 FFMA R2, R27, R25, R2 ;  /* 0x000000191b02a223 */ /* 0x000fc60000000002 */
[----:B------:R-:W5:Y:S04]  /*0770*/  @!P4 LDG.E.U8 R19, desc[UR12][R16.64] ;  /* 0x0000000c1013c981 */ /* 0x000f68000c1e1100 */
[----:B------:R-:W5:Y:S04]  /*0780*/  @!P4 LDG.E.U8 R28, desc[UR12][R16.64+0x1] ;  /* 0x0000010c101cc981 */ /* 0x000f68000c1e1100 */
[----:B------:R-:W5:Y:S04]  /*0790*/  @!P4 LDG.E.U8 R29, desc[UR12][R16.64+0x2] ;  /* 0x0000020c101dc981 */ /* 0x000f68000c1e1100 */
[----:B------:R-:W5:Y:S04]  /*07a0*/  @!P3 LDG.E R27, desc[UR12][R14.64] ;  /* 0x0000000c0e1bb981 */ /* 0x000f68000c1e1900 */
[----:B------:R-:W5:Y:S01]  /*07b0*/  @!P4 LDG.E R13, desc[UR12][R14.64+0x4] ;  /* 0x0000040c0e0dc981 */ /* 0x000f62000c1e1900 */
[----:B------:R-:W-:Y:S01]  /*07c0*/  UIADD3 UR10, UPT, UPT, UR10, 0x4, URZ ;  /* 0x000000040a0a7890 */ /* 0x000fe2000fffe0ff */
[----:B------:R-:W-:-:S02]  /*07d0*/  @!P2 I2FP.F32.U32 R24, R24 ;  /* 0x000000180018a245 */ /* 0x000fc40000201000 */
[----:B------:R-:W-:Y:S01]  /*07e0*/  @!P2 I2FP.F32.U32 R18, R18 ;  /* 0x000000120012a245 */ /* 0x000fe20000201000 */
[----:B------:R-:W-:Y:S02]  /*07f0*/  UISETP.NE.AND UP0, UPT, UR10, URZ, UPT ;  /* 0x000000ff0a00728c */ /* 0x000fe4000bf05270 */
[C---:B------:R-:W-:Y:S02]  /*0800*/  @!P2 FFMA R4, R25.reuse, R24, R4 ;  /* 0x000000181904a223 */ /* 0x040fe40000000004 */
[----:B------:R-:W-:Y:S01]  /*0810*/  @!P2 FFMA R5, R25, R18, R5 ;  /* 0x000000121905a223 */ /* 0x000fe20000000005 */
[----:B------:R-:W-:Y:S01]  /*0820*/  IADD3 R24, P1, PT, R14, 0x10, RZ ;  /* 0x000000100e187810 */ /* 0x000fe20007f3e0ff */
[----:B------:R-:W-:Y:S02]  /*0830*/  VIADD R21, R21, 0x4 ;  /* 0x0000000415157836 */ /* 0x000fe40000000000 */
[----:B------:R-:W-:Y:S02]  /*0840*/  VIADD R9, R9, 0x4 ;  /* 0x0000000409097836 */ /* 0x000fe40000000000 */
[----:B------:R-:W-:-:S02]  /*0850*/  IMAD.X R25, RZ, RZ, R15, P1 ;  /* 0x000000ffff197224 */ /* 0x000fc400008e060f */
[----:B------:R-:W-:Y:S02]  /*0860*/  VIADD R11, R11, 0xc ;  /* 0x0000000c0b0b7836 */ /* 0x000fe40000000000 */
[----:B------:R-:W-:Y:S01]  /*0870*/  VIADD R20, R20, 0xc ;  /* 0x0000000c14147836 */ /* 0x000fe20000000000 */
[----:B--2---:R-:W-:Y:S02]  /*0880*/  @!P3 I2FP.F32.U32 R22, R22 ;  /* 0x000000160016b245 */ /* 0x004fe40000201000 */
[----:B---3--:R-:W-:Y:S02]  /*0890*/  @!P3 I2FP.F32.U32 R26, R26 ;  /* 0x0000001a001ab245 */ /* 0x008fe40000201000 */
[----:B----4-:R-:W-:Y:S02]  /*08a0*/  @!P3 I2FP.F32.U32 R23, R23 ;  /* 0x000000170017b245 */ /* 0x010fe40000201000 */
[----:B-----5:R-:W-:Y:S02]  /*08b0*/  @!P4 I2FP.F32.U32 R19, R19 ;  /* 0x000000130013c245 */ /* 0x020fe40000201000 */
[----:B------:R-:W-:-:S02]  /*08c0*/  @!P4 I2FP.F32.U32 R28, R28 ;  /* 0x0000001c001cc245 */ /* 0x000fc40000201000 */
[----:B------:R-:W-:Y:S01]  /*08d0*/  @!P4 I2FP.F32.U32 R12, R29 ;  /* 0x0000001d000cc245 */ /* 0x000fe20000201000 */
[----:B------:R-:W-:Y:S01]  /*08e0*/  @!P3 FFMA R2, R23, R27, R2 ;  /* 0x0000001b1702b223 */ /* 0x000fe20000000002 */
[C---:B------:R-:W-:Y:S01]  /*08f0*/  @!P3 FFMA R4, R27.reuse, R22, R4 ;  /* 0x000000161b04b223 */ /* 0x040fe20000000004 */
[----:B------:R-:W-:Y:S02]  /*0900*/  @!P3 FFMA R5, R27, R26, R5 ;  /* 0x0000001a1b05b223 */ /* 0x000fe40000000005 */
[----:B------:R-:W-:Y:S01]  /*0910*/  @!P4 FFMA R2, R19, R13, R2 ;  /* 0x0000000d1302c223 */ /* 0x000fe20000000002 */
[C---:B------:R-:W-:Y:S01]  /*0920*/  @!P4 FFMA R4, R13.reuse, R28, R4 ;  /* 0x0000001c0d04c223 */ /* 0x040fe20000000004 */
[----:B------:R-:W-:Y:S01]  /*0930*/  @!P4 FFMA R5, R13, R12, R5 ;  /* 0x0000000c0d05c223 */ /* 0x000fe20000000005 */
[----:B------:R-:W-:Y:S06]  /*0940*/  BRA.U UP0, `(.L_x_2) ;  /* 0xfffffff900b87547 */ /* 0x000fec000b83ffff */
[----:B------:R-:W-:-:S07]  /*0950*/  IMAD.U32 R18, RZ, RZ, UR5 ;  /* 0x00000005ff127e24 */ /* 0x000fce000f8e00ff */
.L_x_1:
[----:B------:R-:W-:-:S09]  /*0960*/  UISETP.NE.AND UP0, UPT, UR8, URZ, UPT ;  /* 0x000000ff0800728c */ /* 0x000fd2000bf05270 */
[----:B------:R-:W-:Y:S05]  /*0970*/  BRA.U !UP0, `(.L_x_3) ;  /* 0x00000005083c7547 */ /* 0x000fea000b800000 */
[----:B------:R-:W0:Y:S01]  /*0980*/  LDCU UR6, c[0x0][0x390] ;  /* 0x00007200ff0677ac */ /* 0x000e220008000800 */
[----:B--2---:R-:W-:Y:S01]  /*0990*/  IMAD.IADD R11, R18, 0x1, -R7 ;  /* 0x00000001120b7824 */ /* 0x004fe200078e0a07 */
[----:B------:R-:W-:Y:S03]  /*09a0*/  BSSY.RECONVERGENT B0, `(.L_x_4) ;  /* 0x0000018000007945 */ /* 0x000fe60003800200 */
[----:B------:R-:W-:-:S05]  /*09b0*/  IMAD.IADD R9, R0, 0x1, R11 ;  /* 0x0000000100097824 */ /* 0x000fca00078e020b */
[----:B0-----:R-:W-:-:S04]  /*09c0*/  ISETP.GE.AND P1, PT, R9, UR6, PT ;  /* 0x0000000609007c0c */ /* 0x001fc8000bf26270 */
[----:B------:R-:W-:-:S04]  /*09d0*/  ISETP.LT.OR P1, PT, R9, RZ, P1 ;  /* 0x000000ff0900720c */ /* 0x000fc80000f21670 */
[----:B------:R-:W-:-:S13]  /*09e0*/  PLOP3.LUT P1, PT, P1, P0, PT, 0xf8, 0x8f ;  /* 0x00000000008f781c */ /* 0x000fda0000f21f70 */
[----:B------:R-:W-:Y:S05]  /*09f0*/  @P1 BRA `(.L_x_5) ;  /* 0x0000000000481947 */ /* 0x000fea0003800000 */
[----:B------:R-:W0:Y:S01]  /*0a00*/  LDCU.64 UR10, c[0x0][0x380] ;  /* 0x00007000ff0a77ac */ /* 0x000e220008000a00 */
[----:B------:R-:W1:Y:S01]  /*0a10*/  LDC.64 R14, c[0x0][0x398] ;  /* 0x0000e600ff0e7b82 */ /* 0x000e620000000a00 */
[----:B------:R-:W-:Y:S02]  /*0a20*/  IMAD R13, R10, UR6, R11 ;  /* 0x000000060a0d7c24 */ /* 0x000fe4000f8e020b */
[----:B------:R-:W-:Y:S02]  /*0a30*/  VIADD R17, R18, UR15 ;  /* 0x0000000f12117c36 */ /* 0x000fe40008000000 */
[----:B------:R-:W-:-:S05]  /*0a40*/  IMAD R13, R13, 0x3, R6 ;  /* 0x000000030d0d7824 */ /* 0x000fca00078e0206 */
[----:B0-----:R-:W-:-:S04]  /*0a50*/  IADD3 R12, P1, PT, R13, UR10, RZ ;  /* 0x0000000a0d0c7c10 */ /* 0x001fc8000ff3e0ff */
[----:B------:R-:W-:Y:S01]  /*0a60*/  LEA.HI.X.SX32 R13, R13, UR11, 0x1, P1 ;  /* 0x0000000b0d0d7c11 */ /* 0x000fe200088f0eff */
[----:B-1----:R-:W-:-:S04]  /*0a70*/  IMAD.WIDE.U32 R14, R17, 0x4, R14 ;  /* 0x00000004110e7825 */ /* 0x002fc800078e000e */
[----:B------:R-:W2:Y:S04]  /*0a80*/  LDG.E.U8 R16, desc[UR12][R12.64] ;  /* 0x0000000c0c107981 */ /* 0x000ea8000c1e1100 */
[----:B------:R-:W3:Y:S04]  /*0a90*/  LDG.E.U8 R19, desc[UR12][R12.64+0x1] ;  /* 0x0000010c0c137981 */ /* 0x000ee8000c1e1100 */
[----:B------:R-:W4:Y:S04]  /*0aa0*/  LDG.E.U8 R20, desc[UR12][R12.64+0x2] ;  /* 0x0000020c0c147981 */ /* 0x000f28000c1e1100 */
[----:B------:R-:W5:Y:S01]  /*0ab0*/  LDG.E R15, desc[UR12][R14.64] ;  /* 0x0000000c0e0f7981 */ /* 0x000f62000c1e1900 */
[----:B--2---:R-:W-:-:S02]  /*0ac0*/  I2FP.F32.U32 R17, R16 ;  /* 0x0000001000117245 */ /* 0x004fc40000201000 */
[----:B---3--:R-:W-:Y:S02]  /*0ad0*/  I2FP.F32.U32 R19, R19 ;  /* 0x0000001300137245 */ /* 0x008fe40000201000 */
[----:B----4-:R-:W-:Y:S01]  /*0ae0*/  I2FP.F32.U32 R20, R20 ;  /* 0x0000001400147245 */ /* 0x010fe20000201000 */
[----:B-----5:R-:W-:Y:S02]  /*0af0*/  FFMA R2, R17, R15, R2 ;  /* 0x0000000f11027223 */ /* 0x020fe40000000002 */
[C---:B------:R-:W-:Y:S02]  /*0b00*/  FFMA R4, R15.reuse, R19, R4 ;  /* 0x000000130f047223 */ /* 0x040fe40000000004 */
[----:B------:R-:W-:-:S07]  /*0b10*/  FFMA R5, R15, R20, R5 ;  /* 0x000000140f057223 */ /* 0x000fce0000000005 */
.L_x_5:
[----:B------:R-:W-:Y:S05]  /*0b20*/  BSYNC.RECONVERGENT B0 ;  /* 0x0000000000007941 */ /* 0x000fea0003800200 */
.L_x_4:
[----:B------:R-:W-:-:S09]  /*0b30*/  UISETP.NE.AND UP0, UPT, UR8, 0x1, UPT ;  /* 0x000000010800788c */ /* 0x000fd2000bf05270 */
[----:B------:R-:W-:Y:S05]  /*0b40*/  BRA.U !UP0, `(.L_x_3) ;  /* 0x0000000108c87547 */ /* 0x000fea000b800000 */
[----:B------:R-:W-:Y:S01]  /*0b50*/  VIADD R12, R9, 0x1 ;  /* 0x00000001090c7836 */ /* 0x000fe20000000000 */
[----:B------:R-:W0:Y:S01]  /*0b60*/  LDC.64 R14, c[0x0][0x398] ;  /* 0x0000e600ff0e7b82 */ /* 0x000e220000000a00 */
[----:B------:R-:W-:-:S03]  /*0b70*/  IADD3 R19, P2, PT, R18, UR15, RZ ;  /* 0x0000000f12137c10 */ /* 0x000fc6000ff5e0ff */
[C---:B------:R-:W-:Y:S02]  /*0b80*/  ISETP.GE.AND P1, PT, R12.reuse, UR6, PT ;  /* 0x000000060c007c0c */ /* 0x040fe4000bf26270 */
[----:B------:R-:W-:Y:S02]  /*0b90*/  IMAD.X R20, RZ, RZ, RZ, P2 ;  /* 0x000000ffff147224 */ /* 0x000fe400010e06ff */
[----:B------:R-:W-:-:S04]  /*0ba0*/  ISETP.LT.OR P1, PT, R12, RZ, P1 ;  /* 0x000000ff0c00720c */ /* 0x000fc80000f21670 */
[----:B------:R-:W-:-:S13]  /*0bb0*/  PLOP3.LUT P1, PT, P1, P0, PT, 0xf8, 0x8f ;  /* 0x00000000008f781c */ /* 0x000fda0000f21f70 */
[----:B------:R-:W1:Y:S01]  /*0bc0*/  @!P1 LDC.64 R12, c[0x0][0x380] ;  /* 0x0000e000ff0c9b82 */ /* 0x000e620000000a00 */
[----:B------:R-:W-:-:S04]  /*0bd0*/  @!P1 IMAD R11, R10, UR6, R11 ;  /* 0x000000060a0b9c24 */ /* 0x000fc8000f8e020b */
[----:B------:R-:W-:-:S04]  /*0be0*/  @!P1 IMAD R11, R11, 0x3, R6 ;  /* 0x000000030b0b9824 */ /* 0x000fc800078e0206 */
[----:B------:R-:W-:-:S05]  /*0bf0*/  @!P1 VIADD R11, R11, 0x3 ;  /* 0x000000030b0b9836 */ /* 0x000fca0000000000 */
[----:B-1----:R-:W-:Y:S02]  /*0c00*/  @!P1 IADD3 R16, P3, PT, R11, R12, RZ ;  /* 0x0000000c0b109210 */ /* 0x002fe40007f7e0ff */
[----:B0-----:R-:W-:Y:S02]  /*0c10*/  LEA R12, P2, R19, R14, 0x2 ;  /* 0x0000000e130c7211 */ /* 0x001fe400078410ff */
[----:B------:R-:W-:Y:S02]  /*0c20*/  @!P1 LEA.HI.X.SX32 R17, R11, R13, 0x1, P3 ;  /* 0x0000000d0b119211 */ /* 0x000fe400018f0eff */
[----:B------:R-:W-:-:S03]  /*0c30*/  LEA.HI.X R13, R19, R15, R20, 0x2, P2 ;  /* 0x0000000f130d7211 */ /* 0x000fc600010f1414 */
[----:B------:R-:W2:Y:S04]  /*0c40*/  @!P1 LDG.E.U8 R11, desc[UR12][R16.64] ;  /* 0x0000000c100b9981 */ /* 0x000ea8000c1e1100 */
[----:B------:R-:W3:Y:S04]  /*0c50*/  @!P1 LDG.E.U8 R14, desc[UR12][R16.64+0x1] ;  /* 0x0000010c100e9981 */ /* 0x000ee8000c1e1100 */
[----:B------:R-:W4:Y:S04]  /*0c60*/  @!P1 LDG.E.U8 R19, desc[UR12][R16.64+0x2] ;  /* 0x0000020c10139981 */ /* 0x000f28000c1e1100 */
[----:B------:R-:W5:Y:S01]  /*0c70*/  @!P1 LDG.E R15, desc[UR12][R12.64+0x4] ;  /* 0x0000040c0c0f9981 */ /* 0x000f62000c1e1900 */
[----:B------:R-:W-:Y:S01]  /*0c80*/  UISETP.NE.AND UP0, UPT, UR8, 0x2, UPT ;  /* 0x000000020800788c */ /* 0x000fe2000bf05270 */
[----:B--2---:R-:W-:-:S02]  /*0c90*/  @!P1 I2FP.F32.U32 R11, R11 ;  /* 0x0000000b000b9245 */ /* 0x004fc40000201000 */
[----:B---3--:R-:W-:Y:S02]  /*0ca0*/  @!P1 I2FP.F32.U32 R14, R14 ;  /* 0x0000000e000e9245 */ /* 0x008fe40000201000 */
[----:B----4-:R-:W-:Y:S01]  /*0cb0*/  @!P1 I2FP.F32.U32 R20, R19 ;  /* 0x0000001300149245 */ /* 0x010fe20000201000 */
[----:B-----5:R-:W-:Y:S02]  /*0cc0*/  @!P1 FFMA R2, R11, R15, R2 ;  /* 0x0000000f0b029223 */ /* 0x020fe40000000002 */
[C---:B------:R-:W-:Y:S02]  /*0cd0*/  @!P1 FFMA R4, R15.reuse, R14, R4 ;  /* 0x0000000e0f049223 */ /* 0x040fe40000000004 */
[----:B------:R-:W-:Y:S01]  /*0ce0*/  @!P1 FFMA R5, R15, R20, R5 ;  /* 0x000000140f059223 */ /* 0x000fe20000000005 */
[----:B------:R-:W-:Y:S06]  /*0cf0*/  BRA.U !UP0, `(.L_x_3) ;  /* 0x00000001085c7547 */ /* 0x000fec000b800000 */
[----:B------:R-:W-:Y:S01]  /*0d00*/  VIADD R9, R9, 0x2 ;  /* 0x0000000209097836 */ /* 0x000fe20000000000 */
[----:B------:R-:W-:Y:S04]  /*0d10*/  BSSY.RECONVERGENT B0, `(.L_x_3) ;  /* 0x0000015000007945 */ /* 0x000fe80003800200 */
[----:B------:R-:W-:-:S04]  /*0d20*/  ISETP.GE.AND P1, PT, R9, UR6, PT ;  /* 0x0000000609007c0c */ /* 0x000fc8000bf26270 */
[----:B------:R-:W-:-:S04]  /*0d30*/  ISETP.LT.OR P1, PT, R9, RZ, P1 ;  /* 0x000000ff0900720c */ /* 0x000fc80000f21670 */
[----:B------:R-:W-:-:S13]  /*0d40*/  PLOP3.LUT P1, PT, P1, P0, PT, 0xf8, 0x8f ;  /* 0x00000000008f781c */ /* 0x000fda0000f21f70 */
[----:B------:R-:W-:Y:S05]  /*0d50*/  @P1 BRA `(.L_x_6) ;  /* 0x0000000000401947 */ /* 0x000fea0003800000 */
[----:B------:R-:W0:Y:S01]  /*0d60*/  LDCU.64 UR10, c[0x0][0x380] ;  /* 0x00007000ff0a77ac */ /* 0x000e220008000a00 */
[----:B------:R-:W-:Y:S01]  /*0d70*/  IADD3 R9, PT, PT, -R7, 0x2, R18 ;  /* 0x0000000207097810 */ /* 0x000fe20007ffe112 */
[----:B------:R-:W2:Y:S04]  /*0d80*/  LDG.E R13, desc[UR12][R12.64+0x8] ;  /* 0x0000080c0c0d7981 */ /* 0x000ea8000c1e1900 */
[----:B------:R-:W-:-:S04]  /*0d90*/  IMAD R9, R10, UR6, R9 ;  /* 0x000000060a097c24 */ /* 0x000fc8000f8e0209 */
[----:B------:R-:W-:-:S05]  /*0da0*/  IMAD R9, R9, 0x3, R6 ;  /* 0x0000000309097824 */ /* 0x000fca00078e0206 */
[----:B0-----:R-:W-:-:S04]  /*0db0*/  IADD3 R10, P0, PT, R9, UR10, RZ ;  /* 0x0000000a090a7c10 */ /* 0x001fc8000ff1e0ff */
[----:B------:R-:W-:-:S05]  /*0dc0*/  LEA.HI.X.SX32 R11, R9, UR11, 0x1, P0 ;  /* 0x0000000b090b7c11 */ /* 0x000fca00080f0eff */
[----:B------:R-:W3:Y:S04]  /*0dd0*/  LDG.E.U8 R9, desc[UR12][R10.64] ;  /* 0x0000000c0a097981 */ /* 0x000ee8000c1e1100 */
[----:B------:R-:W4:Y:S04]  /*0de0*/  LDG.E.U8 R14, desc[UR12][R10.64+0x1] ;  /* 0x0000010c0a0e7981 */ /* 0x000f28000c1e1100 */
[----:B------:R-:W5:Y:S01]  /*0df0*/  LDG.E.U8 R15, desc[UR12][R10.64+0x2] ;  /* 0x0000020c0a0f7981 */ /* 0x000f62000c1e1100 */
[----:B---3--:R-:W-:Y:S02]  /*0e00*/  I2FP.F32.U32 R9, R9 ;  /* 0x0000000900097245 */ /* 0x008fe40000201000 */
[----:B----4-:R-:W-:-:S02]  /*0e10*/  I2FP.F32.U32 R14, R14 ;  /* 0x0000000e000e7245 */ /* 0x010fc40000201000 */
[----:B-----5:R-:W-:Y:S01]  /*0e20*/  I2FP.F32.U32 R16, R15 ;  /* 0x0000000f00107245 */ /* 0x020fe20000201000 */
[----:B--2---:R-:W-:Y:S02]  /*0e30*/  FFMA R2, R9, R13, R2 ;  /* 0x0000000d09027223 */ /* 0x004fe40000000002 */
[C---:B------:R-:W-:Y:S02]  /*0e40*/  FFMA R4, R13.reuse, R14, R4 ;  /* 0x0000000e0d047223 */ /* 0x040fe40000000004 */
[----:B------:R-:W-:-:S07]  /*0e50*/  FFMA R5, R13, R16, R5 ;  /* 0x000000100d057223 */ /* 0x000fce0000000005 */
.L_x_6:
[----:B------:R-:W-:Y:S05]  /*0e60*/  BSYNC.RECONVERGENT B0 ;  /* 0x0000000000007941 */ /* 0x000fea0003800200 */
.L_x_3:
[----:B------:R-:W0:Y:S01]  /*0e70*/  LDCU UR6, c[0x0][0x3a4] ;  /* 0x00007480ff0677ac */ /* 0x000e220008000800 */
[----:B------:R-:W-:-:S04]  /*0e80*/  UIADD3 UR4, UPT, UPT, UR4, 0x1, URZ ;  /* 0x0000000104047890 */ /* 0x000fc8000fffe0ff */
[----:B0-----:R-:W-:-:S09]  /*0e90*/  UISETP.NE.AND UP0, UPT, UR4, UR6, UPT ;  /* 0x000000060400728c */ /* 0x001fd2000bf05270 */
[----:B------:R-:W-:Y:S05]  /*0ea0*/  BRA.U UP0, `(.L_x_7) ;  /* 0xfffffff100f07547 */ /* 0x000fea000b83ffff */
.L_x_0:
[----:B------:R-:W-:Y:S01]  /*0eb0*/  FMNMX R2, RZ, R2, !PT ;  /* 0x00000002ff027209 */ /* 0x000fe20007800000 */
[----:B------:R-:W0:Y:S01]  /*0ec0*/  LDCU.64 UR6, c[0x0][0x388] ;  /* 0x00007100ff0677ac */ /* 0x000e220008000a00 */
[----:B------:R-:W-:Y:S02]  /*0ed0*/  FMNMX R4, RZ, R4, !PT ;  /* 0x00000004ff047209 */ /* 0x000fe40007800000 */
[----:B------:R-:W-:Y:S02]  /*0ee0*/  FMNMX R0, R2, 255, PT ;  /* 0x437f000002007809 */ /* 0x000fe40003800000 */
[----:B------:R-:W-:Y:S02]  /*0ef0*/  FMNMX R2, RZ, R5, !PT ;  /* 0x00000005ff027209 */ /* 0x000fe40007800000 */
[----:B------:R-:W-:Y:S01]  /*0f00*/  FMNMX R4, R4, 255, PT ;  /* 0x437f000004047809 */ /* 0x000fe20003800000 */
[----:B--2---:R-:W1:Y:S01]  /*0f10*/  F2I.U32.TRUNC.NTZ R7, R0 ;  /* 0x0000000000077305 */ /* 0x004e62000020f000 */
[----:B------:R-:W-:-:S07]  /*0f20*/  FMNMX R8, R2, 255, PT ;  /* 0x437f000002087809 */ /* 0x000fce0003800000 */
[----:B------:R-:W2:Y:S01]  /*0f30*/  F2I.U32.TRUNC.NTZ R5, R4 ;  /* 0x0000000400057305 */ /* 0x000ea2000020f000 */
[----:B0-----:R-:W-:-:S04]  /*0f40*/  IADD3 R2, P0, PT, R6, UR6, RZ ;  /* 0x0000000606027c10 */ /* 0x001fc8000ff1e0ff */
[----:B------:R-:W-:-:S03]  /*0f50*/  LEA.HI.X.SX32 R3, R6, UR7, 0x1, P0 ;  /* 0x0000000706037c11 */ /* 0x000fc600080f0eff */
[----:B------:R-:W0:Y:S02]  /*0f60*/  F2I.U32.TRUNC.NTZ R9, R8 ;  /* 0x0000000800097305 */ /* 0x000e24000020f000 */
[----:B-1----:R-:W-:Y:S04]  /*0f70*/  STG.E.U8 desc[UR12][R2.64], R7 ;  /* 0x0000000702007986 */ /* 0x002fe8000c10110c */
[----:B--2---:R-:W-:Y:S04]  /*0f80*/  STG.E.U8 desc[UR12][R2.64+0x1], R5 ;  /* 0x0000010502007986 */ /* 0x004fe8000c10110c */
[----:B0-----:R-:W-:Y:S01]  /*0f90*/  STG.E.U8 desc[UR12][R2.64+0x2], R9 ;  /* 0x0000020902007986 */ /* 0x001fe2000c10110c */
[----:B------:R-:W-:Y:S05]  /*0fa0*/  EXIT ;  /* 0x000000000000794d */ /* 0x000fea0003800000 */
.L_x_8:
[----:B------:R-:W-:-:S00]  /*0fb0*/  BRA `(.L_x_8) ;  /* 0xfffffffc00fc7947 */ /* 0x000fc0000383ffff */
[----:B------:R-:W-:-:S00]  /*0fc0*/  NOP ;  /* 0x0000000000007918 */ /* 0x000fc00000000000 */
        /* <DEDUP_REMOVED lines=11> */
.L_x_9:


//--------------------- .nv.shared.reserved.0     --------------------------
	.section	.nv.shared.reserved.0,"aw",@nobits
	.weak		__nv_reservedSMEM_offset_0_alias
	.size		__nv_reservedSMEM_offset_0_alias, 0, 64
	.other		__nv_reservedSMEM_offset_0_alias,@"STO_CUDA_RESERVED_SHARED STV_DEFAULT"
__nv_reservedSMEM_offset_0_alias:
	.zero		0
	.zero		64


//--------------------- .nv.constant0._Z18convolution_kernelPKhPhiiPKfii --------------------------
	.section	.nv.constant0._Z18convolution_kernelPKhPhiiPKfii,"a",@progbits
	.sectionflags	@""
	.align	4
.nv.constant0._Z18convolution_kernelPKhPhiiPKfii:
	.zero		936


//--------------------- SYMBOLS --------------------------

	.type		.nv.reservedSmem.offset0,@object
	.size		.nv.reservedSmem.offset0,0x4
